//
// Generated by NVIDIA NVVM Compiler
//
// Compiler Build ID: CL-36424714
// Cuda compilation tools, release 13.0, V13.0.88
// Based on NVVM 20.0.0
//

.version 9.0
.target sm_100
.address_size 64

	// .globl	_Z10sqrtKernelPiPdid
.func  (.param .b64 func_retval0) __internal_accurate_pow
(
	.param .b64 __internal_accurate_pow_param_0
)
;

.visible .entry _Z10sqrtKernelPiPdid(
	.param .u64 .ptr .align 1 _Z10sqrtKernelPiPdid_param_0,
	.param .u64 .ptr .align 1 _Z10sqrtKernelPiPdid_param_1,
	.param .u32 _Z10sqrtKernelPiPdid_param_2,
	.param .f64 _Z10sqrtKernelPiPdid_param_3
)
{
	.reg .pred 	%p<18>;
	.reg .b32 	%r<43>;
	.reg .b64 	%rd<18>;
	.reg .b64 	%fd<34>;

	ld.param.u64 	%rd2, [_Z10sqrtKernelPiPdid_param_0];
	ld.param.u64 	%rd3, [_Z10sqrtKernelPiPdid_param_1];
	ld.param.u32 	%r12, [_Z10sqrtKernelPiPdid_param_2];
	ld.param.f64 	%fd8, [_Z10sqrtKernelPiPdid_param_3];
	cvta.to.global.u64 	%rd1, %rd3;
	mov.u32 	%r13, %ctaid.x;
	mov.u32 	%r14, %ntid.x;
	mov.u32 	%r15, %tid.x;
	mad.lo.s32 	%r1, %r13, %r14, %r15;
	setp.ge.s32 	%p1, %r1, %r12;
	@%p1 bra 	$L__BB0_13;
	cvta.to.global.u64 	%rd4, %rd2;
	mul.wide.s32 	%rd5, %r1, 4;
	add.s64 	%rd6, %rd4, %rd5;
	ld.global.u32 	%r2, [%rd6];
	setp.eq.s32 	%p2, %r2, 0;
	@%p2 bra 	$L__BB0_14;
	setp.lt.s32 	%p3, %r2, 1;
	mov.b32 	%r40, 0;
	mov.u32 	%r41, %r40;
	mov.u32 	%r42, %r40;
	@%p3 bra 	$L__BB0_5;
	mov.b32 	%r42, 0;
	mov.u32 	%r38, %r2;
	mov.u32 	%r41, %r42;
$L__BB0_4:
	mov.u32 	%r40, %r41;
	mov.u32 	%r41, %r38;
	mul.hi.u32 	%r18, %r41, -858993459;
	shr.u32 	%r38, %r18, 3;
	add.s32 	%r42, %r42, 1;
	setp.gt.u32 	%p4, %r41, 9;
	@%p4 bra 	$L__BB0_4;
$L__BB0_5:
	or.b32  	%r19, %r41, %r40;
	setp.eq.s32 	%p5, %r19, 0;
	mov.f64 	%fd33, 0d0000000000000000;
	@%p5 bra 	$L__BB0_9;
	and.b32  	%r20, %r42, 1;
	setp.eq.b32 	%p6, %r20, 1;
	not.pred 	%p7, %p6;
	or.b32  	%r21, %r42, -2;
	add.s32 	%r11, %r21, %r42;
	setp.gt.u32 	%p8, %r40, 9;
	and.pred  	%p9, %p7, %p8;
	@%p9 bra 	$L__BB0_8;
	shr.u32 	%r28, %r11, 31;
	add.s32 	%r29, %r11, %r28;
	shr.s32 	%r30, %r29, 1;
	cvt.rn.f64.s32 	%fd18, %r30;
	mov.f64 	%fd19, 0d4024000000000000;
	{
	.reg .b32 %temp; 
	mov.b64 	{%temp, %r31}, %fd19;
	}
	{
	.reg .b32 %temp; 
	mov.b64 	{%temp, %r32}, %fd18;
	}
	shr.u32 	%r33, %r32, 20;
	and.b32  	%r34, %r33, 2047;
	add.s32 	%r35, %r34, -1012;
	mov.b64 	%rd10, %fd18;
	shl.b64 	%rd11, %rd10, %r35;
	setp.eq.s64 	%p13, %rd11, -9223372036854775808;
	{ // callseq 1, 0
	.param .b64 param0;
	st.param.f64 	[param0], %fd18;
	.param .b64 retval0;
	call.uni (retval0), 
	__internal_accurate_pow, 
	(
	param0
	);
	ld.param.f64 	%fd20, [retval0];
	} // callseq 1
	setp.lt.s32 	%p14, %r31, 0;
	neg.f64 	%fd22, %fd20;
	selp.f64 	%fd23, %fd22, %fd20, %p13;
	selp.f64 	%fd24, %fd23, %fd20, %p14;
	add.s32 	%r36, %r11, 1;
	setp.lt.u32 	%p15, %r36, 3;
	add.f64 	%fd25, %fd24, %fd24;
	selp.f64 	%fd33, 0d4000000000000000, %fd25, %p15;
	bra.uni 	$L__BB0_9;
$L__BB0_8:
	shr.s32 	%r22, %r11, 1;
	cvt.rn.f64.s32 	%fd10, %r22;
	mov.f64 	%fd11, 0d4024000000000000;
	{
	.reg .b32 %temp; 
	mov.b64 	{%temp, %r23}, %fd11;
	}
	{
	.reg .b32 %temp; 
	mov.b64 	{%temp, %r24}, %fd10;
	}
	shr.u32 	%r25, %r24, 20;
	and.b32  	%r26, %r25, 2047;
	add.s32 	%r27, %r26, -1012;
	mov.b64 	%rd7, %fd10;
	shl.b64 	%rd8, %rd7, %r27;
	setp.eq.s64 	%p10, %rd8, -9223372036854775808;
	{ // callseq 0, 0
	.param .b64 param0;
	st.param.f64 	[param0], %fd10;
	.param .b64 retval0;
	call.uni (retval0), 
	__internal_accurate_pow, 
	(
	param0
	);
	ld.param.f64 	%fd12, [retval0];
	} // callseq 0
	setp.lt.s32 	%p11, %r23, 0;
	neg.f64 	%fd14, %fd12;
	selp.f64 	%fd15, %fd14, %fd12, %p10;
	selp.f64 	%fd16, %fd15, %fd12, %p11;
	setp.lt.u32 	%p12, %r11, 2;
	mul.f64 	%fd17, %fd16, 0d4018000000000000;
	selp.f64 	%fd33, 0d4018000000000000, %fd17, %p12;
$L__BB0_9:
	setp.geu.f64 	%p16, %fd8, 0d3FF0000000000000;
	@%p16 bra 	$L__BB0_12;
	cvt.rn.f64.s32 	%fd4, %r2;
$L__BB0_11:
	div.rn.f64 	%fd26, %fd4, %fd33;
	add.f64 	%fd27, %fd33, %fd26;
	mul.f64 	%fd33, %fd27, 0d3FE0000000000000;
	mul.f64 	%fd28, %fd33, %fd33;
	sub.f64 	%fd29, %fd28, %fd4;
	abs.f64 	%fd30, %fd29;
	setp.gt.f64 	%p17, %fd30, %fd8;
	@%p17 bra 	$L__BB0_11;
$L__BB0_12:
	mul.wide.s32 	%rd13, %r1, 8;
	add.s64 	%rd14, %rd1, %rd13;
	st.global.f64 	[%rd14], %fd33;
$L__BB0_13:
	ret;
$L__BB0_14:
	mul.wide.s32 	%rd15, %r1, 8;
	add.s64 	%rd16, %rd1, %rd15;
	mov.b64 	%rd17, 0;
	st.global.u64 	[%rd16], %rd17;
	bra.uni 	$L__BB0_13;

}
.func  (.param .b64 func_retval0) __internal_accurate_pow(
	.param .b64 __internal_accurate_pow_param_0
)
{
	.reg .pred 	%p<8>;
	.reg .b32 	%r<46>;
	.reg .b32 	%f<3>;
	.reg .b64 	%fd<109>;

	ld.param.f64 	%fd10, [__internal_accurate_pow_param_0];
	mov.f64 	%fd11, 0d4024000000000000;
	{
	.reg .b32 %temp; 
	mov.b64 	{%temp, %r8}, %fd11;
	}
	{
	.reg .b32 %temp; 
	mov.b64 	{%r9, %temp}, %fd11;
	}
	shr.u32 	%r10, %r8, 20;
	setp.lt.u32 	%p1, %r8, 1048576;
	mov.f64 	%fd12, 0d4384000000000000;
	{
	.reg .b32 %temp; 
	mov.b64 	{%temp, %r11}, %fd12;
	}
	{
	.reg .b32 %temp; 
	mov.b64 	{%r12, %temp}, %fd12;
	}
	shr.u32 	%r13, %r11, 20;
	add.s32 	%r14, %r13, -54;
	selp.b32 	%r15, %r12, %r9, %p1;
	selp.b32 	%r16, %r11, %r8, %p1;
	selp.b32 	%r1, %r14, %r10, %p1;
	add.s32 	%r45, %r1, -1023;
	and.b32  	%r17, %r16, -2146435073;
	or.b32  	%r18, %r17, 1072693248;
	mov.b64 	%fd107, {%r15, %r18};
	setp.lt.u32 	%p2, %r18, 1073127583;
	@%p2 bra 	$L__BB1_2;
	{
	.reg .b32 %temp; 
	mov.b64 	{%r19, %temp}, %fd107;
	}
	{
	.reg .b32 %temp; 
	mov.b64 	{%temp, %r20}, %fd107;
	}
	add.s32 	%r21, %r20, -1048576;
	mov.b64 	%fd107, {%r19, %r21};
	add.s32 	%r45, %r1, -1022;
$L__BB1_2:
	add.f64 	%fd13, %fd107, 0dBFF0000000000000;
	add.f64 	%fd14, %fd107, 0d3FF0000000000000;
	rcp.approx.ftz.f64 	%fd15, %fd14;
	neg.f64 	%fd16, %fd14;
	fma.rn.f64 	%fd17, %fd16, %fd15, 0d3FF0000000000000;
	fma.rn.f64 	%fd18, %fd17, %fd17, %fd17;
	fma.rn.f64 	%fd19, %fd18, %fd15, %fd15;
	mul.f64 	%fd20, %fd13, %fd19;
	fma.rn.f64 	%fd21, %fd13, %fd19, %fd20;
	mul.f64 	%fd22, %fd21, %fd21;
	fma.rn.f64 	%fd23, %fd22, 0d3EB0F5FF7D2CAFE2, 0d3ED0F5D241AD3B5A;
	fma.rn.f64 	%fd24, %fd23, %fd22, 0d3EF3B20A75488A3F;
	fma.rn.f64 	%fd25, %fd24, %fd22, 0d3F1745CDE4FAECD5;
	fma.rn.f64 	%fd26, %fd25, %fd22, 0d3F3C71C7258A578B;
	fma.rn.f64 	%fd27, %fd26, %fd22, 0d3F6249249242B910;
	fma.rn.f64 	%fd28, %fd27, %fd22, 0d3F89999999999DFB;
	sub.f64 	%fd29, %fd13, %fd21;
	add.f64 	%fd30, %fd29, %fd29;
	neg.f64 	%fd31, %fd21;
	fma.rn.f64 	%fd32, %fd31, %fd13, %fd30;
	mul.f64 	%fd33, %fd19, %fd32;
	fma.rn.f64 	%fd34, %fd22, %fd28, 0d3FB5555555555555;
	mov.f64 	%fd35, 0d3FB5555555555555;
	sub.f64 	%fd36, %fd35, %fd34;
	fma.rn.f64 	%fd37, %fd22, %fd28, %fd36;
	add.f64 	%fd38, %fd37, 0dBC46A4CB00B9E7B0;
	add.f64 	%fd39, %fd34, %fd38;
	sub.f64 	%fd40, %fd34, %fd39;
	add.f64 	%fd41, %fd38, %fd40;
	mul.rn.f64 	%fd42, %fd21, %fd21;
	neg.f64 	%fd43, %fd42;
	fma.rn.f64 	%fd44, %fd21, %fd21, %fd43;
	{
	.reg .b32 %temp; 
	mov.b64 	{%r22, %temp}, %fd33;
	}
	{
	.reg .b32 %temp; 
	mov.b64 	{%temp, %r23}, %fd33;
	}
	add.s32 	%r24, %r23, 1048576;
	mov.b64 	%fd45, {%r22, %r24};
	fma.rn.f64 	%fd46, %fd21, %fd45, %fd44;
	mul.rn.f64 	%fd47, %fd42, %fd21;
	neg.f64 	%fd48, %fd47;
	fma.rn.f64 	%fd49, %fd42, %fd21, %fd48;
	fma.rn.f64 	%fd50, %fd42, %fd33, %fd49;
	fma.rn.f64 	%fd51, %fd46, %fd21, %fd50;
	mul.rn.f64 	%fd52, %fd39, %fd47;
	neg.f64 	%fd53, %fd52;
	fma.rn.f64 	%fd54, %fd39, %fd47, %fd53;
	fma.rn.f64 	%fd55, %fd39, %fd51, %fd54;
	fma.rn.f64 	%fd56, %fd41, %fd47, %fd55;
	add.f64 	%fd57, %fd52, %fd56;
	sub.f64 	%fd58, %fd52, %fd57;
	add.f64 	%fd59, %fd56, %fd58;
	add.f64 	%fd60, %fd21, %fd57;
	sub.f64 	%fd61, %fd21, %fd60;
	add.f64 	%fd62, %fd57, %fd61;
	add.f64 	%fd63, %fd59, %fd62;
	add.f64 	%fd64, %fd33, %fd63;
	add.f64 	%fd65, %fd60, %fd64;
	sub.f64 	%fd66, %fd60, %fd65;
	add.f64 	%fd67, %fd64, %fd66;
	xor.b32  	%r25, %r45, -2147483648;
	mov.b32 	%r26, 1127219200;
	mov.b64 	%fd68, {%r25, %r26};
	mov.b32 	%r27, -2147483648;
	mov.b64 	%fd69, {%r27, %r26};
	sub.f64 	%fd70, %fd68, %fd69;
	fma.rn.f64 	%fd71, %fd70, 0d3FE62E42FEFA39EF, %fd65;
	fma.rn.f64 	%fd72, %fd70, 0dBFE62E42FEFA39EF, %fd71;
	sub.f64 	%fd73, %fd72, %fd65;
	sub.f64 	%fd74, %fd67, %fd73;
	fma.rn.f64 	%fd75, %fd70, 0d3C7ABC9E3B39803F, %fd74;
	add.f64 	%fd76, %fd71, %fd75;
	sub.f64 	%fd77, %fd71, %fd76;
	add.f64 	%fd78, %fd75, %fd77;
	{
	.reg .b32 %temp; 
	mov.b64 	{%temp, %r28}, %fd10;
	}
	{
	.reg .b32 %temp; 
	mov.b64 	{%r29, %temp}, %fd10;
	}
	shl.b32 	%r30, %r28, 1;
	setp.gt.u32 	%p3, %r30, -33554433;
	and.b32  	%r31, %r28, -15728641;
	selp.b32 	%r32, %r31, %r28, %p3;
	mov.b64 	%fd79, {%r29, %r32};
	mul.rn.f64 	%fd80, %fd76, %fd79;
	neg.f64 	%fd81, %fd80;
	fma.rn.f64 	%fd82, %fd76, %fd79, %fd81;
	fma.rn.f64 	%fd83, %fd78, %fd79, %fd82;
	add.f64 	%fd4, %fd80, %fd83;
	sub.f64 	%fd84, %fd80, %fd4;
	add.f64 	%fd5, %fd83, %fd84;
	fma.rn.f64 	%fd85, %fd4, 0d3FF71547652B82FE, 0d4338000000000000;
	{
	.reg .b32 %temp; 
	mov.b64 	{%r5, %temp}, %fd85;
	}
	mov.f64 	%fd86, 0dC338000000000000;
	add.rn.f64 	%fd87, %fd85, %fd86;
	fma.rn.f64 	%fd88, %fd87, 0dBFE62E42FEFA39EF, %fd4;
	fma.rn.f64 	%fd89, %fd87, 0dBC7ABC9E3B39803F, %fd88;
	fma.rn.f64 	%fd90, %fd89, 0d3E5ADE1569CE2BDF, 0d3E928AF3FCA213EA;
	fma.rn.f64 	%fd91, %fd90, %fd89, 0d3EC71DEE62401315;
	fma.rn.f64 	%fd92, %fd91, %fd89, 0d3EFA01997C89EB71;
	fma.rn.f64 	%fd93, %fd92, %fd89, 0d3F2A01A014761F65;
	fma.rn.f64 	%fd94, %fd93, %fd89, 0d3F56C16C1852B7AF;
	fma.rn.f64 	%fd95, %fd94, %fd89, 0d3F81111111122322;
	fma.rn.f64 	%fd96, %fd95, %fd89, 0d3FA55555555502A1;
	fma.rn.f64 	%fd97, %fd96, %fd89, 0d3FC5555555555511;
	fma.rn.f64 	%fd98, %fd97, %fd89, 0d3FE000000000000B;
	fma.rn.f64 	%fd99, %fd98, %fd89, 0d3FF0000000000000;
	fma.rn.f64 	%fd100, %fd99, %fd89, 0d3FF0000000000000;
	{
	.reg .b32 %temp; 
	mov.b64 	{%r6, %temp}, %fd100;
	}
	{
	.reg .b32 %temp; 
	mov.b64 	{%temp, %r7}, %fd100;
	}
	shl.b32 	%r33, %r5, 20;
	add.s32 	%r34, %r33, %r7;
	mov.b64 	%fd108, {%r6, %r34};
	{
	.reg .b32 %temp; 
	mov.b64 	{%temp, %r35}, %fd4;
	}
	mov.b32 	%f2, %r35;
	abs.f32 	%f1, %f2;
	setp.lt.f32 	%p4, %f1, 0f4086232B;
	@%p4 bra 	$L__BB1_5;
	setp.lt.f64 	%p5, %fd4, 0d0000000000000000;
	add.f64 	%fd101, %fd4, 0d7FF0000000000000;
	selp.f64 	%fd108, 0d0000000000000000, %fd101, %p5;
	setp.geu.f32 	%p6, %f1, 0f40874800;
	@%p6 bra 	$L__BB1_5;
	shr.u32 	%r36, %r5, 31;
	add.s32 	%r37, %r5, %r36;
	shr.s32 	%r38, %r37, 1;
	shl.b32 	%r39, %r38, 20;
	add.s32 	%r40, %r7, %r39;
	mov.b64 	%fd102, {%r6, %r40};
	sub.s32 	%r41, %r5, %r38;
	shl.b32 	%r42, %r41, 20;
	add.s32 	%r43, %r42, 1072693248;
	mov.b32 	%r44, 0;
	mov.b64 	%fd103, {%r44, %r43};
	mul.f64 	%fd108, %fd103, %fd102;
$L__BB1_5:
	abs.f64 	%fd104, %fd108;
	setp.eq.f64 	%p7, %fd104, 0d7FF0000000000000;
	fma.rn.f64 	%fd105, %fd108, %fd5, %fd108;
	selp.f64 	%fd106, %fd108, %fd105, %p7;
	st.param.f64 	[func_retval0], %fd106;
	ret;

}


// ===== COMPILED SASS (sm_100) =====

	.target	sm_100

	.elftype	@"ET_EXEC"


//--------------------- .note.nv.tkinfo           --------------------------
	.section	.note.nv.tkinfo,"",@"SHT_NOTE"
	.sectionflags	@"SHF_NOTE_NV_TKINFO"
	.tkinfo
        /*0018*/ 	.word	0x00000002
        /*0030*/ 	.string	""
        /*0030*/ 	.string	"ptxas"
        /*0030*/ 	.string	"Cuda compilation tools, release 13.0, V13.0.88"
        /*0030*/ 	.string	"Build cuda_13.0.r13.0/compiler.36424714_0"
        /*0030*/ 	.string	"-arch sm_100 -m 64 "



//--------------------- .note.nv.cuinfo           --------------------------
	.section	.note.nv.cuinfo,"",@"SHT_NOTE"
	.sectionflags	@"SHF_NOTE_NV_CUINFO"
        /*0018*/ 	.short	0x0002
        /*001a*/ 	.short	0x0064
        /*001c*/ 	.short	0x0082
	.zero		2


//--------------------- .nv.info                  --------------------------
	.section	.nv.info,"",@"SHT_CUDA_INFO"
	.align	4


	//----- nvinfo : EIATTR_REGCOUNT
	.align		4
        /*0000*/ 	.byte	0x04, 0x2f
        /*0002*/ 	.short	(.L_1 - .L_0)
	.align		4
.L_0:
        /*0004*/ 	.word	index@(_Z10sqrtKernelPiPdid)
        /*0008*/ 	.word	0x0000001e


	//----- nvinfo : EIATTR_FRAME_SIZE
	.align		4
.L_1:
        /*000c*/ 	.byte	0x04, 0x11
        /*000e*/ 	.short	(.L_3 - .L_2)
	.align		4
.L_2:
        /*0010*/ 	.word	index@($_Z10sqrtKernelPiPdid$__internal_accurate_pow)
        /*0014*/ 	.word	0x00000000


	//----- nvinfo : EIATTR_FRAME_SIZE
	.align		4
.L_3:
        /*0018*/ 	.byte	0x04, 0x11
        /*001a*/ 	.short	(.L_5 - .L_4)
	.align		4
.L_4:
        /*001c*/ 	.word	index@($__internal_0_$__cuda_sm20_div_rn_f64_full)
        /*0020*/ 	.word	0x00000000


	//----- nvinfo : EIATTR_FRAME_SIZE
	.align		4
.L_5:
        /*0024*/ 	.byte	0x04, 0x11
        /*0026*/ 	.short	(.L_7 - .L_6)
	.align		4
.L_6:
        /*0028*/ 	.word	index@(_Z10sqrtKernelPiPdid)
        /*002c*/ 	.word	0x00000000


	//----- nvinfo : EIATTR_MIN_STACK_SIZE
	.align		4
.L_7:
        /*0030*/ 	.byte	0x04, 0x12
        /*0032*/ 	.short	(.L_9 - .L_8)
	.align		4
.L_8:
        /*0034*/ 	.word	index@(_Z10sqrtKernelPiPdid)
        /*0038*/ 	.word	0x00000000
.L_9:


//--------------------- .nv.compat                --------------------------
	.section	.nv.compat,"",@"SHT_CUDA_COMPAT_INFO"
	.align	4
        /*0000*/ 	.byte	0x02, 0x09, 0x00, 0x00, 0x02, 0x02, 0x01, 0x00, 0x02, 0x05, 0x05, 0x00, 0x03, 0x07, 0x01, 0x01
        /*0010*/ 	.byte	0x02, 0x03, 0x00, 0x00, 0x02, 0x06, 0x01, 0x00, 0x04, 0x0b, 0x08, 0x00, 0x01, 0x00, 0x00, 0x00
        /*0020*/ 	.byte	0x00, 0x00, 0x00, 0x00


//--------------------- .nv.info._Z10sqrtKernelPiPdid --------------------------
	.section	.nv.info._Z10sqrtKernelPiPdid,"",@"SHT_CUDA_INFO"
	.sectionflags	@""
	.align	4


	//----- nvinfo : EIATTR_CUDA_API_VERSION
	.align		4
        /*0000*/ 	.byte	0x04, 0x37
        /*0002*/ 	.short	(.L_11 - .L_10)
.L_10:
        /*0004*/ 	.word	0x00000082


	//----- nvinfo : EIATTR_KPARAM_INFO
	.align		4
.L_11:
        /*0008*/ 	.byte	0x04, 0x17
        /*000a*/ 	.short	(.L_13 - .L_12)
.L_12:
        /*000c*/ 	.word	0x00000000
        /*0010*/ 	.short	0x0003
        /*0012*/ 	.short	0x0018
        /*0014*/ 	.byte	0x00, 0xf0, 0x21, 0x00


	//----- nvinfo : EIATTR_KPARAM_INFO
	.align		4
.L_13:
        /*0018*/ 	.byte	0x04, 0x17
        /*001a*/ 	.short	(.L_15 - .L_14)
.L_14:
        /*001c*/ 	.word	0x00000000
        /*0020*/ 	.short	0x0002
        /*0022*/ 	.short	0x0010
        /*0024*/ 	.byte	0x00, 0xf0, 0x11, 0x00


	//----- nvinfo : EIATTR_KPARAM_INFO
	.align		4
.L_15:
        /*0028*/ 	.byte	0x04, 0x17
        /*002a*/ 	.short	(.L_17 - .L_16)
.L_16:
        /*002c*/ 	.word	0x00000000
        /*0030*/ 	.short	0x0001
        /*0032*/ 	.short	0x0008
        /*0034*/ 	.byte	0x00, 0xf5, 0x21, 0x00


	//----- nvinfo : EIATTR_KPARAM_INFO
	.align		4
.L_17:
        /*0038*/ 	.byte	0x04, 0x17
        /*003a*/ 	.short	(.L_19 - .L_18)
.L_18:
        /*003c*/ 	.word	0x00000000
        /*0040*/ 	.short	0x0000
        /*0042*/ 	.short	0x0000
        /*0044*/ 	.byte	0x00, 0xf5, 0x21, 0x00


	//----- nvinfo : EIATTR_SPARSE_MMA_MASK
	.align		4
.L_19:
        /*0048*/ 	.byte	0x03, 0x50
        /*004a*/ 	.short	0x0000


	//----- nvinfo : EIATTR_MAXREG_COUNT
	.align		4
        /*004c*/ 	.byte	0x03, 0x1b
        /*004e*/ 	.short	0x00ff


	//----- nvinfo : EIATTR_MERCURY_ISA_VERSION
	.align		4
        /*0050*/ 	.byte	0x03, 0x5f
        /*0052*/ 	.short	0x0101


	//----- nvinfo : EIATTR_VRC_CTA_INIT_COUNT
	.align		4
        /*0054*/ 	.byte	0x02, 0x4a
	.zero		1
	.zero		1


	//----- nvinfo : EIATTR_EXIT_INSTR_OFFSETS
	.align		4
        /*0058*/ 	.byte	0x04, 0x1c
        /*005a*/ 	.short	(.L_21 - .L_20)


	//   ....[0]....
.L_20:
        /*005c*/ 	.word	0x00000070


	//   ....[1]....
        /*0060*/ 	.word	0x000006c0


	//   ....[2]....
        /*0064*/ 	.word	0x00000700


	//----- nvinfo : EIATTR_CRS_STACK_SIZE
	.align		4
.L_21:
        /*0068*/ 	.byte	0x04, 0x1e
        /*006a*/ 	.short	(.L_23 - .L_22)
.L_22:
        /*006c*/ 	.word	0x00000000


	//----- nvinfo : EIATTR_CBANK_PARAM_SIZE
	.align		4
.L_23:
        /*0070*/ 	.byte	0x03, 0x19
        /*0072*/ 	.short	0x0020


	//----- nvinfo : EIATTR_PARAM_CBANK
	.align		4
        /*0074*/ 	.byte	0x04, 0x0a
        /*0076*/ 	.short	(.L_25 - .L_24)
	.align		4
.L_24:
        /*0078*/ 	.word	index@(.nv.constant0._Z10sqrtKernelPiPdid)
        /*007c*/ 	.short	0x0380
        /*007e*/ 	.short	0x0020


	//----- nvinfo : EIATTR_SW_WAR
	.align		4
.L_25:
        /*0080*/ 	.byte	0x04, 0x36
        /*0082*/ 	.short	(.L_27 - .L_26)
.L_26:
        /*0084*/ 	.word	0x00000008
.L_27:


//--------------------- .nv.callgraph             --------------------------
	.section	.nv.callgraph,"",@"SHT_CUDA_CALLGRAPH"
	.align	4
	.sectionentsize	8
	.align		4
        /*0000*/ 	.word	0x00000000
	.align		4
        /*0004*/ 	.word	0xffffffff
	.align		4
        /*0008*/ 	.word	0x00000000
	.align		4
        /*000c*/ 	.word	0xfffffffe
	.align		4
        /*0010*/ 	.word	0x00000000
	.align		4
        /*0014*/ 	.word	0xfffffffd
	.align		4
        /*0018*/ 	.word	0x00000000
	.align		4
        /*001c*/ 	.word	0xfffffffc


//--------------------- .text._Z10sqrtKernelPiPdid --------------------------
	.section	.text._Z10sqrtKernelPiPdid,"ax",@progbits
	.align	128
        .global         _Z10sqrtKernelPiPdid
        .type           _Z10sqrtKernelPiPdid,@function
        .size           _Z10sqrtKernelPiPdid,(.L_x_21 - _Z10sqrtKernelPiPdid)
        .other          _Z10sqrtKernelPiPdid,@"STO_CUDA_ENTRY STV_DEFAULT"
_Z10sqrtKernelPiPdid:
.text._Z10sqrtKernelPiPdid:
[----:B------:R-:W-:Y:S01]  /*0000*/  LDC R1, c[0x0][0x37c] ;  /* 0x0000df00ff017b82 */ /* 0x000fe20000000800 */
[----:B------:R-:W0:Y:S07]  /*0010*/  S2R R3, SR_TID.X ;  /* 0x0000000000037919 */ /* 0x000e2e0000002100 */
[----:B------:R-:W0:Y:S01]  /*0020*/  S2UR UR4, SR_CTAID.X ;  /* 0x00000000000479c3 */ /* 0x000e220000002500 */
[----:B------:R-:W1:Y:S07]  /*0030*/  LDCU UR5, c[0x0][0x390] ;  /* 0x00007200ff0577ac */ /* 0x000e6e0008000800 */
[----:B------:R-:W0:Y:S02]  /*0040*/  LDC R2, c[0x0][0x360] ;  /* 0x0000d800ff027b82 */ /* 0x000e240000000800 */
[----:B0-----:R-:W-:-:S05]  /*0050*/  IMAD R2, R2, UR4, R3 ;  /* 0x0000000402027c24 */ /* 0x001fca000f8e0203 */
[----:B-1----:R-:W-:-:S13]  /*0060*/  ISETP.GE.AND P0, PT, R2, UR5, PT ;  /* 0x0000000502007c0c */ /* 0x002fda000bf06270 */
[----:B------:R-:W-:Y:S05]  /*0070*/  @P0 EXIT ;  /* 0x000000000000094d */ /* 0x000fea0003800000 */
[----:B------:R-:W0:Y:S01]  /*0080*/  LDC.64 R4, c[0x0][0x380] ;  /* 0x0000e000ff047b82 */ /* 0x000e220000000a00 */
[----:B------:R-:W1:Y:S01]  /*0090*/  LDCU.64 UR4, c[0x0][0x358] ;  /* 0x00006b00ff0477ac */ /* 0x000e620008000a00 */
[----:B------:R-:W2:Y:S01]  /*00a0*/  LDCU.64 UR8, c[0x0][0x398] ;  /* 0x00007300ff0877ac */ /* 0x000ea20008000a00 */
[----:B0-----:R-:W-:-:S05]  /*00b0*/  IMAD.WIDE R4, R2, 0x4, R4 ;  /* 0x0000000402047825 */ /* 0x001fca00078e0204 */
[----:B-1----:R-:W3:Y:S02]  /*00c0*/  LDG.E R3, desc[UR4][R4.64] ;  /* 0x0000000404037981 */ /* 0x002ee4000c1e1900 */
[----:B---3--:R-:W-:-:S13]  /*00d0*/  ISETP.NE.AND P0, PT, R3, RZ, PT ;  /* 0x000000ff0300720c */ /* 0x008fda0003f05270 */
[----:B--2---:R-:W-:Y:S05]  /*00e0*/  @!P0 BRA `(.L_x_0) ;  /* 0x0000000400788947 */ /* 0x004fea0003800000 */
[----:B------:R-:W-:Y:S01]  /*00f0*/  ISETP.GE.AND P0, PT, R3, 0x1, PT ;  /* 0x000000010300780c */ /* 0x000fe20003f06270 */
[----:B------:R-:W-:Y:S01]  /*0100*/  BSSY.RECONVERGENT B0, `(.L_x_1) ;  /* 0x0000011000007945 */ /* 0x000fe20003800200 */
[----:B------:R-:W-:Y:S01]  /*0110*/  IMAD.MOV.U32 R0, RZ, RZ, RZ ;  /* 0x000000ffff007224 */ /* 0x000fe200078e00ff */
[----:B------:R-:W-:-:S10]  /*0120*/  CS2R R4, SRZ ;  /* 0x0000000000047805 */ /* 0x000fd4000001ff00 */
[----:B------:R-:W-:Y:S05]  /*0130*/  @!P0 BRA `(.L_x_2) ;  /* 0x0000000000348947 */ /* 0x000fea0003800000 */
[----:B------:R-:W-:Y:S01]  /*0140*/  BSSY.RECONVERGENT B1, `(.L_x_3) ;  /* 0x000000b000017945 */ /* 0x000fe20003800200 */
[----:B------:R-:W-:Y:S01]  /*0150*/  CS2R R4, SRZ ;  /* 0x0000000000047805 */ /* 0x000fe2000001ff00 */
[----:B------:R-:W-:-:S07]  /*0160*/  IMAD.MOV.U32 R0, RZ, RZ, R3 ;  /* 0x000000ffff007224 */ /* 0x000fce00078e0003 */
.L_x_4:
[C---:B------:R-:W-:Y:S01]  /*0170*/  ISETP.GT.U32.AND P0, PT, R0.reuse, 0x9, PT ;  /* 0x000000090000780c */ /* 0x040fe20003f04070 */
[----:B------:R-:W-:-:S04]  /*0180*/  IMAD.HI.U32 R6, R0, -0x33333333, RZ ;  /* 0xcccccccd00067827 */ /* 0x000fc800078e00ff */
[----:B------:R-:W-:Y:S01]  /*0190*/  IMAD.MOV.U32 R7, RZ, RZ, R5 ;  /* 0x000000ffff077224 */ /* 0x000fe200078e0005 */
[----:B------:R-:W-:Y:S01]  /*01a0*/  SHF.R.U32.HI R6, RZ, 0x3, R6 ;  /* 0x00000003ff067819 */ /* 0x000fe20000011606 */
[----:B------:R-:W-:Y:S02]  /*01b0*/  IMAD.MOV.U32 R5, RZ, RZ, R0 ;  /* 0x000000ffff057224 */ /* 0x000fe400078e0000 */
[----:B------:R-:W-:Y:S02]  /*01c0*/  VIADD R4, R4, 0x1 ;  /* 0x0000000104047836 */ /* 0x000fe40000000000 */
[----:B------:R-:W-:Y:S02]  /*01d0*/  IMAD.MOV.U32 R0, RZ, RZ, R6 ;  /* 0x000000ffff007224 */ /* 0x000fe400078e0006 */
[----:B------:R-:W-:Y:S05]  /*01e0*/  @P0 BRA `(.L_x_4) ;  /* 0xfffffffc00e00947 */ /* 0x000fea000383ffff */
[----:B------:R-:W-:Y:S05]  /*01f0*/  BSYNC.RECONVERGENT B1 ;  /* 0x0000000000017941 */ /* 0x000fea0003800200 */
.L_x_3:
[----:B------:R-:W-:-:S07]  /*0200*/  IMAD.MOV.U32 R0, RZ, RZ, R7 ;  /* 0x000000ffff007224 */ /* 0x000fce00078e0007 */
.L_x_2:
[----:B------:R-:W-:Y:S05]  /*0210*/  BSYNC.RECONVERGENT B0 ;  /* 0x0000000000007941 */ /* 0x000fea0003800200 */
.L_x_1:
[----:B------:R-:W-:Y:S01]  /*0220*/  LOP3.LUT P0, RZ, R5, R0, RZ, 0xfc, !PT ;  /* 0x0000000005ff7212 */ /* 0x000fe2000780fcff */
[----:B------:R-:W-:Y:S01]  /*0230*/  BSSY.RECONVERGENT B0, `(.L_x_5) ;  /* 0x0000024000007945 */ /* 0x000fe20003800200 */
[----:B------:R-:W-:-:S11]  /*0240*/  CS2R R6, SRZ ;  /* 0x0000000000067805 */ /* 0x000fd6000001ff00 */
[----:B------:R-:W-:Y:S05]  /*0250*/  @!P0 BRA `(.L_x_6) ;  /* 0x0000000000848947 */ /* 0x000fea0003800000 */
[----:B------:R-:W-:Y:S02]  /*0260*/  LOP3.LUT R5, R4, 0x1, RZ, 0xc0, !PT ;  /* 0x0000000104057812 */ /* 0x000fe400078ec0ff */
[----:B------:R-:W-:Y:S02]  /*0270*/  ISETP.GT.U32.AND P0, PT, R0, 0x9, PT ;  /* 0x000000090000780c */ /* 0x000fe40003f04070 */
[----:B------:R-:W-:Y:S02]  /*0280*/  ISETP.NE.U32.AND P1, PT, R5, 0x1, PT ;  /* 0x000000010500780c */ /* 0x000fe40003f25070 */
[----:B------:R-:W-:-:S05]  /*0290*/  LOP3.LUT R5, R4, 0xfffffffe, RZ, 0xfc, !PT ;  /* 0xfffffffe04057812 */ /* 0x000fca00078efcff */
[----:B------:R-:W-:-:S06]  /*02a0*/  IMAD.IADD R4, R5, 0x1, R4 ;  /* 0x0000000105047824 */ /* 0x000fcc00078e0204 */
[----:B------:R-:W-:Y:S05]  /*02b0*/  @P0 BRA P1, `(.L_x_7) ;  /* 0x0000000000400947 */ /* 0x000fea0000800000 */
[----:B------:R-:W-:Y:S01]  /*02c0*/  LEA.HI R0, R4, R4, RZ, 0x1 ;  /* 0x0000000404007211 */ /* 0x000fe200078f08ff */
[----:B------:R-:W-:Y:S03]  /*02d0*/  BSSY.RECONVERGENT B1, `(.L_x_8) ;  /* 0x0000006000017945 */ /* 0x000fe60003800200 */
[----:B------:R-:W-:Y:S02]  /*02e0*/  SHF.R.S32.HI R27, RZ, 0x1, R0 ;  /* 0x00000001ff1b7819 */ /* 0x000fe40000011400 */
[----:B------:R-:W-:-:S04]  /*02f0*/  MOV R0, 0x330 ;  /* 0x0000033000007802 */ /* 0x000fc80000000f00 */
[----:B------:R-:W0:Y:S02]  /*0300*/  I2F.F64 R26, R27 ;  /* 0x0000001b001a7312 */ /* 0x000e240000201c00 */
[----:B0-----:R-:W-:-:S07]  /*0310*/  IMAD.MOV.U32 R5, RZ, RZ, R27 ;  /* 0x000000ffff057224 */ /* 0x001fce00078e001b */
[----:B------:R-:W-:Y:S05]  /*0320*/  CALL.REL.NOINC `($_Z10sqrtKernelPiPdid$__internal_accurate_pow) ;  /* 0x0000000800687944 */ /* 0x000fea0003c00000 */
[----:B------:R-:W-:Y:S05]  /*0330*/  BSYNC.RECONVERGENT B1 ;  /* 0x0000000000017941 */ /* 0x000fea0003800200 */
.L_x_8:
[----:B------:R-:W-:Y:S02]  /*0340*/  IMAD.MOV.U32 R6, RZ, RZ, R5 ;  /* 0x000000ffff067224 */ /* 0x000fe400078e0005 */
[----:B------:R-:W-:Y:S02]  /*0350*/  IMAD.MOV.U32 R7, RZ, RZ, R8 ;  /* 0x000000ffff077224 */ /* 0x000fe400078e0008 */
[----:B------:R-:W-:-:S04]  /*0360*/  VIADD R4, R4, 0x1 ;  /* 0x0000000104047836 */ /* 0x000fc80000000000 */
[----:B------:R-:W-:Y:S01]  /*0370*/  DADD R6, R6, R6 ;  /* 0x0000000006067229 */ /* 0x000fe20000000006 */
[----:B------:R-:W-:-:S09]  /*0380*/  ISETP.GE.U32.AND P0, PT, R4, 0x3, PT ;  /* 0x000000030400780c */ /* 0x000fd20003f06070 */
[----:B------:R-:W-:Y:S02]  /*0390*/  FSEL R6, R6, RZ, P0 ;  /* 0x000000ff06067208 */ /* 0x000fe40000000000 */
[----:B------:R-:W-:Y:S01]  /*03a0*/  FSEL R7, R7, 2, P0 ;  /* 0x4000000007077808 */ /* 0x000fe20000000000 */
[----:B------:R-:W-:Y:S06]  /*03b0*/  BRA `(.L_x_6) ;  /* 0x00000000002c7947 */ /* 0x000fec0003800000 */
.L_x_7:
[----:B------:R-:W-:Y:S02]  /*03c0*/  SHF.R.S32.HI R27, RZ, 0x1, R4 ;  /* 0x00000001ff1b7819 */ /* 0x000fe40000011404 */
[----:B------:R-:W-:-:S04]  /*03d0*/  MOV R0, 0x410 ;  /* 0x0000041000007802 */ /* 0x000fc80000000f00 */
[----:B------:R-:W0:Y:S02]  /*03e0*/  I2F.F64 R26, R27 ;  /* 0x0000001b001a7312 */ /* 0x000e240000201c00 */
[----:B0-----:R-:W-:-:S07]  /*03f0*/  IMAD.MOV.U32 R5, RZ, RZ, R27 ;  /* 0x000000ffff057224 */ /* 0x001fce00078e001b */
[----:B------:R-:W-:Y:S05]  /*0400*/  CALL.REL.NOINC `($_Z10sqrtKernelPiPdid$__internal_accurate_pow) ;  /* 0x0000000800307944 */ /* 0x000fea0003c00000 */
[----:B------:R-:W-:Y:S01]  /*0410*/  IMAD.MOV.U32 R6, RZ, RZ, R5 ;  /* 0x000000ffff067224 */ /* 0x000fe200078e0005 */
[----:B------:R-:W-:Y:S01]  /*0420*/  ISETP.GE.U32.AND P0, PT, R4, 0x2, PT ;  /* 0x000000020400780c */ /* 0x000fe20003f06070 */
[----:B------:R-:W-:-:S06]  /*0430*/  IMAD.MOV.U32 R7, RZ, RZ, R8 ;  /* 0x000000ffff077224 */ /* 0x000fcc00078e0008 */
[----:B------:R-:W-:-:S10]  /*0440*/  DMUL R6, R6, 6 ;  /* 0x4018000006067828 */ /* 0x000fd40000000000 */
[----:B------:R-:W-:Y:S02]  /*0450*/  FSEL R6, R6, RZ, P0 ;  /* 0x000000ff06067208 */ /* 0x000fe40000000000 */
[----:B------:R-:W-:-:S07]  /*0460*/  FSEL R7, R7, 2.375, P0 ;  /* 0x4018000007077808 */ /* 0x000fce0000000000 */
.L_x_6:
[----:B------:R-:W-:Y:S05]  /*0470*/  BSYNC.RECONVERGENT B0 ;  /* 0x0000000000007941 */ /* 0x000fea0003800200 */
.L_x_5:
[----:B------:R-:W0:Y:S02]  /*0480*/  LDC.64 R4, c[0x0][0x398] ;  /* 0x0000e600ff047b82 */ /* 0x000e240000000a00 */
[----:B0-----:R-:W-:-:S14]  /*0490*/  DSETP.GEU.AND P0, PT, R4, 1, PT ;  /* 0x3ff000000400742a */ /* 0x001fdc0003f0e000 */
[----:B------:R-:W-:Y:S05]  /*04a0*/  @P0 BRA `(.L_x_9) ;  /* 0x0000000000780947 */ /* 0x000fea0003800000 */
[----:B------:R0:W1:Y:S01]  /*04b0*/  I2F.F64 R8, R3 ;  /* 0x0000000300087312 */ /* 0x0000620000201c00 */
[----:B------:R-:W-:Y:S01]  /*04c0*/  BSSY.RECONVERGENT B0, `(.L_x_9) ;  /* 0x000001c000007945 */ /* 0x000fe20003800200 */
.L_x_12:
[----:B------:R-:W2:Y:S01]  /*04d0*/  MUFU.RCP64H R5, R7 ;  /* 0x0000000700057308 */ /* 0x000ea20000001800 */
[----:B------:R-:W-:Y:S01]  /*04e0*/  IMAD.MOV.U32 R4, RZ, RZ, 0x1 ;  /* 0x00000001ff047424 */ /* 0x000fe200078e00ff */
[----:B-1----:R-:W-:Y:S01]  /*04f0*/  FSETP.GEU.AND P1, PT, |R9|, 6.5827683646048100446e-37, PT ;  /* 0x036000000900780b */ /* 0x002fe20003f2e200 */
[----:B------:R-:W-:Y:S04]  /*0500*/  BSSY.RECONVERGENT B1, `(.L_x_10) ;  /* 0x0000012000017945 */ /* 0x000fe80003800200 */
[----:B--2---:R-:W-:-:S08]  /*0510*/  DFMA R10, R4, -R6, 1 ;  /* 0x3ff00000040a742b */ /* 0x004fd00000000806 */
[----:B------:R-:W-:-:S08]  /*0520*/  DFMA R10, R10, R10, R10 ;  /* 0x0000000a0a0a722b */ /* 0x000fd0000000000a */
[----:B------:R-:W-:-:S08]  /*0530*/  DFMA R10, R4, R10, R4 ;  /* 0x0000000a040a722b */ /* 0x000fd00000000004 */
[----:B------:R-:W-:-:S08]  /*0540*/  DFMA R4, R10, -R6, 1 ;  /* 0x3ff000000a04742b */ /* 0x000fd00000000806 */
[----:B------:R-:W-:-:S08]  /*0550*/  DFMA R4, R10, R4, R10 ;  /* 0x000000040a04722b */ /* 0x000fd0000000000a */
[----:B------:R-:W-:-:S08]  /*0560*/  DMUL R10, R8, R4 ;  /* 0x00000004080a7228 */ /* 0x000fd00000000000 */
[----:B------:R-:W-:-:S08]  /*0570*/  DFMA R12, R10, -R6, R8 ;  /* 0x800000060a0c722b */ /* 0x000fd00000000008 */
[----:B------:R-:W-:-:S10]  /*0580*/  DFMA R4, R4, R12, R10 ;  /* 0x0000000c0404722b */ /* 0x000fd4000000000a */
[----:B------:R-:W-:-:S05]  /*0590*/  FFMA R0, RZ, R7, R5 ;  /* 0x00000007ff007223 */ /* 0x000fca0000000005 */
[----:B------:R-:W-:-:S13]  /*05a0*/  FSETP.GT.AND P0, PT, |R0|, 1.469367938527859385e-39, PT ;  /* 0x001000000000780b */ /* 0x000fda0003f04200 */
[----:B------:R-:W-:Y:S05]  /*05b0*/  @P0 BRA P1, `(.L_x_11) ;  /* 0x0000000000180947 */ /* 0x000fea0000800000 */
[----:B------:R-:W-:Y:S01]  /*05c0*/  IMAD.MOV.U32 R12, RZ, RZ, R6 ;  /* 0x000000ffff0c7224 */ /* 0x000fe200078e0006 */
[----:B------:R-:W-:Y:S01]  /*05d0*/  MOV R0, 0x600 ;  /* 0x0000060000007802 */ /* 0x000fe20000000f00 */
[----:B------:R-:W-:-:S07]  /*05e0*/  IMAD.MOV.U32 R13, RZ, RZ, R7 ;  /* 0x000000ffff0d7224 */ /* 0x000fce00078e0007 */
[----:B0-----:R-:W-:Y:S05]  /*05f0*/  CALL.REL.NOINC `($__internal_0_$__cuda_sm20_div_rn_f64_full) ;  /* 0x0000000000447944 */ /* 0x001fea0003c00000 */
[----:B------:R-:W-:Y:S02]  /*0600*/  IMAD.MOV.U32 R4, RZ, RZ, R14 ;  /* 0x000000ffff047224 */ /* 0x000fe400078e000e */
[----:B------:R-:W-:-:S07]  /*0610*/  IMAD.MOV.U32 R5, RZ, RZ, R15 ;  /* 0x000000ffff057224 */ /* 0x000fce00078e000f */
.L_x_11:
[----:B------:R-:W-:Y:S05]  /*0620*/  BSYNC.RECONVERGENT B1 ;  /* 0x0000000000017941 */ /* 0x000fea0003800200 */
.L_x_10:
[----:B------:R-:W-:-:S08]  /*0630*/  DADD R6, R4, R6 ;  /* 0x0000000004067229 */ /* 0x000fd00000000006 */
[----:B------:R-:W-:-:S08]  /*0640*/  DMUL R6, R6, 0.5 ;  /* 0x3fe0000006067828 */ /* 0x000fd00000000000 */
[----:B------:R-:W-:-:S08]  /*0650*/  DFMA R4, R6, R6, -R8 ;  /* 0x000000060604722b */ /* 0x000fd00000000808 */
[----:B------:R-:W-:-:S14]  /*0660*/  DSETP.GT.AND P0, PT, |R4|, UR8, PT ;  /* 0x0000000804007e2a */ /* 0x000fdc000bf04200 */
[----:B------:R-:W-:Y:S05]  /*0670*/  @P0 BRA `(.L_x_12) ;  /* 0xfffffffc00940947 */ /* 0x000fea000383ffff */
[----:B------:R-:W-:Y:S05]  /*0680*/  BSYNC.RECONVERGENT B0 ;  /* 0x0000000000007941 */ /* 0x000fea0003800200 */
.L_x_9:
[----:B------:R-:W0:Y:S02]  /*0690*/  LDC.64 R4, c[0x0][0x388] ;  /* 0x0000e200ff047b82 */ /* 0x000e240000000a00 */
[----:B0-----:R-:W-:-:S05]  /*06a0*/  IMAD.WIDE R2, R2, 0x8, R4 ;  /* 0x0000000802027825 */ /* 0x001fca00078e0204 */
[----:B------:R-:W-:Y:S01]  /*06b0*/  STG.E.64 desc[UR4][R2.64], R6 ;  /* 0x0000000602007986 */ /* 0x000fe2000c101b04 */
[----:B------:R-:W-:Y:S05]  /*06c0*/  EXIT ;  /* 0x000000000000794d */ /* 0x000fea0003800000 */
.L_x_0:
[----:B------:R-:W0:Y:S02]  /*06d0*/  LDC.64 R4, c[0x0][0x388] ;  /* 0x0000e200ff047b82 */ /* 0x000e240000000a00 */
[----:B0-----:R-:W-:-:S05]  /*06e0*/  IMAD.WIDE R4, R2, 0x8, R4 ;  /* 0x0000000802047825 */ /* 0x001fca00078e0204 */
[----:B------:R-:W-:Y:S01]  /*06f0*/  STG.E.64 desc[UR4][R4.64], RZ ;  /* 0x000000ff04007986 */ /* 0x000fe2000c101b04 */
[----:B------:R-:W-:Y:S05]  /*0700*/  EXIT ;  /* 0x000000000000794d */ /* 0x000fea0003800000 */
        .weak           $__internal_0_$__cuda_sm20_div_rn_f64_full
        .type           $__internal_0_$__cuda_sm20_div_rn_f64_full,@function
        .size           $__internal_0_$__cuda_sm20_div_rn_f64_full,($_Z10sqrtKernelPiPdid$__internal_accurate_pow - $__internal_0_$__cuda_sm20_div_rn_f64_full)
$__internal_0_$__cuda_sm20_div_rn_f64_full:
[C---:B------:R-:W-:Y:S01]  /*0710*/  FSETP.GEU.AND P0, PT, |R13|.reuse, 1.469367938527859385e-39, PT ;  /* 0x001000000d00780b */ /* 0x040fe20003f0e200 */
[----:B------:R-:W-:Y:S01]  /*0720*/  IMAD.MOV.U32 R16, RZ, RZ, 0x1 ;  /* 0x00000001ff107424 */ /* 0x000fe200078e00ff */
[----:B------:R-:W-:Y:S01]  /*0730*/  LOP3.LUT R10, R13, 0x800fffff, RZ, 0xc0, !PT ;  /* 0x800fffff0d0a7812 */ /* 0x000fe200078ec0ff */
[----:B------:R-:W-:Y:S01]  /*0740*/  BSSY.RECONVERGENT B2, `(.L_x_13) ;  /* 0x0000055000027945 */ /* 0x000fe20003800200 */
[C---:B------:R-:W-:Y:S02]  /*0750*/  FSETP.GEU.AND P2, PT, |R9|.reuse, 1.469367938527859385e-39, PT ;  /* 0x001000000900780b */ /* 0x040fe40003f4e200 */
[----:B------:R-:W-:Y:S01]  /*0760*/  LOP3.LUT R11, R10, 0x3ff00000, RZ, 0xfc, !PT ;  /* 0x3ff000000a0b7812 */ /* 0x000fe200078efcff */
[----:B------:R-:W-:Y:S01]  /*0770*/  IMAD.MOV.U32 R10, RZ, RZ, R12 ;  /* 0x000000ffff0a7224 */ /* 0x000fe200078e000c */
[----:B------:R-:W-:Y:S02]  /*0780*/  LOP3.LUT R14, R9, 0x7ff00000, RZ, 0xc0, !PT ;  /* 0x7ff00000090e7812 */ /* 0x000fe400078ec0ff */
[----:B------:R-:W-:-:S03]  /*0790*/  LOP3.LUT R15, R13, 0x7ff00000, RZ, 0xc0, !PT ;  /* 0x7ff000000d0f7812 */ /* 0x000fc600078ec0ff */
[----:B------:R-:W-:Y:S01]  /*07a0*/  @!P0 DMUL R10, R12, 8.98846567431157953865e+307 ;  /* 0x7fe000000c0a8828 */ /* 0x000fe20000000000 */
[C---:B------:R-:W-:Y:S01]  /*07b0*/  ISETP.GE.U32.AND P1, PT, R14.reuse, R15, PT ;  /* 0x0000000f0e00720c */ /* 0x040fe20003f26070 */
[----:B------:R-:W-:Y:S02]  /*07c0*/  IMAD.MOV.U32 R22, RZ, RZ, R14 ;  /* 0x000000ffff167224 */ /* 0x000fe400078e000e */
[----:B------:R-:W-:Y:S01]  /*07d0*/  @!P2 LOP3.LUT R3, R13, 0x7ff00000, RZ, 0xc0, !PT ;  /* 0x7ff000000d03a812 */ /* 0x000fe200078ec0ff */
[----:B------:R-:W-:Y:S01]  /*07e0*/  IMAD.MOV.U32 R23, RZ, RZ, R15 ;  /* 0x000000ffff177224 */ /* 0x000fe200078e000f */
[----:B------:R-:W0:Y:S02]  /*07f0*/  MUFU.RCP64H R17, R11 ;  /* 0x0000000b00117308 */ /* 0x000e240000001800 */
[----:B------:R-:W-:Y:S01]  /*0800*/  @!P2 ISETP.GE.U32.AND P3, PT, R14, R3, PT ;  /* 0x000000030e00a20c */ /* 0x000fe20003f66070 */
[----:B------:R-:W-:Y:S01]  /*0810*/  IMAD.MOV.U32 R3, RZ, RZ, 0x1ca00000 ;  /* 0x1ca00000ff037424 */ /* 0x000fe200078e00ff */
[----:B------:R-:W-:-:S04]  /*0820*/  @!P0 LOP3.LUT R23, R11, 0x7ff00000, RZ, 0xc0, !PT ;  /* 0x7ff000000b178812 */ /* 0x000fc800078ec0ff */
[----:B------:R-:W-:-:S04]  /*0830*/  @!P2 SEL R19, R3, 0x63400000, !P3 ;  /* 0x634000000313a807 */ /* 0x000fc80005800000 */
[----:B------:R-:W-:-:S04]  /*0840*/  @!P2 LOP3.LUT R20, R19, 0x80000000, R9, 0xf8, !PT ;  /* 0x800000001314a812 */ /* 0x000fc800078ef809 */
[----:B------:R-:W-:Y:S01]  /*0850*/  @!P2 LOP3.LUT R21, R20, 0x100000, RZ, 0xfc, !PT ;  /* 0x001000001415a812 */ /* 0x000fe200078efcff */
[----:B0-----:R-:W-:Y:S01]  /*0860*/  DFMA R4, R16, -R10, 1 ;  /* 0x3ff000001004742b */ /* 0x001fe2000000080a */
[----:B------:R-:W-:-:S07]  /*0870*/  @!P2 IMAD.MOV.U32 R20, RZ, RZ, RZ ;  /* 0x000000ffff14a224 */ /* 0x000fce00078e00ff */
[----:B------:R-:W-:-:S08]  /*0880*/  DFMA R4, R4, R4, R4 ;  /* 0x000000040404722b */ /* 0x000fd00000000004 */
[----:B------:R-:W-:Y:S01]  /*0890*/  DFMA R16, R16, R4, R16 ;  /* 0x000000041010722b */ /* 0x000fe20000000010 */
[----:B------:R-:W-:Y:S01]  /*08a0*/  SEL R5, R3, 0x63400000, !P1 ;  /* 0x6340000003057807 */ /* 0x000fe20004800000 */
[----:B------:R-:W-:-:S03]  /*08b0*/  IMAD.MOV.U32 R4, RZ, RZ, R8 ;  /* 0x000000ffff047224 */ /* 0x000fc600078e0008 */
[----:B------:R-:W-:-:S03]  /*08c0*/  LOP3.LUT R5, R5, 0x800fffff, R9, 0xf8, !PT ;  /* 0x800fffff05057812 */ /* 0x000fc600078ef809 */
[----:B------:R-:W-:-:S03]  /*08d0*/  DFMA R18, R16, -R10, 1 ;  /* 0x3ff000001012742b */ /* 0x000fc6000000080a */
[----:B------:R-:W-:-:S05]  /*08e0*/  @!P2 DFMA R4, R4, 2, -R20 ;  /* 0x400000000404a82b */ /* 0x000fca0000000814 */
[----:B------:R-:W-:-:S05]  /*08f0*/  DFMA R16, R16, R18, R16 ;  /* 0x000000121010722b */ /* 0x000fca0000000010 */
[----:B------:R-:W-:-:S03]  /*0900*/  @!P2 LOP3.LUT R22, R5, 0x7ff00000, RZ, 0xc0, !PT ;  /* 0x7ff000000516a812 */ /* 0x000fc600078ec0ff */
[----:B------:R-:W-:Y:S02]  /*0910*/  DMUL R18, R16, R4 ;  /* 0x0000000410127228 */ /* 0x000fe40000000000 */
[----:B------:R-:W-:-:S05]  /*0920*/  VIADD R15, R22, 0xffffffff ;  /* 0xffffffff160f7836 */ /* 0x000fca0000000000 */
[----:B------:R-:W-:Y:S01]  /*0930*/  ISETP.GT.U32.AND P0, PT, R15, 0x7feffffe, PT ;  /* 0x7feffffe0f00780c */ /* 0x000fe20003f04070 */
[----:B------:R-:W-:Y:S01]  /*0940*/  VIADD R15, R23, 0xffffffff ;  /* 0xffffffff170f7836 */ /* 0x000fe20000000000 */
[----:B------:R-:W-:-:S04]  /*0950*/  DFMA R20, R18, -R10, R4 ;  /* 0x8000000a1214722b */ /* 0x000fc80000000004 */
[----:B------:R-:W-:-:S04]  /*0960*/  ISETP.GT.U32.OR P0, PT, R15, 0x7feffffe, P0 ;  /* 0x7feffffe0f00780c */ /* 0x000fc80000704470 */
[----:B------:R-:W-:-:S09]  /*0970*/  DFMA R16, R16, R20, R18 ;  /* 0x000000141010722b */ /* 0x000fd20000000012 */
[----:B------:R-:W-:Y:S05]  /*0980*/  @P0 BRA `(.L_x_14) ;  /* 0x00000000006c0947 */ /* 0x000fea0003800000 */
[----:B------:R-:W-:Y:S01]  /*0990*/  LOP3.LUT R19, R13, 0x7ff00000, RZ, 0xc0, !PT ;  /* 0x7ff000000d137812 */ /* 0x000fe200078ec0ff */
[----:B------:R-:W-:-:S03]  /*09a0*/  IMAD.MOV.U32 R18, RZ, RZ, RZ ;  /* 0x000000ffff127224 */ /* 0x000fc600078e00ff */
[CC--:B------:R-:W-:Y:S02]  /*09b0*/  VIADDMNMX R15, R14.reuse, -R19.reuse, 0xb9600000, !PT ;  /* 0xb96000000e0f7446 */ /* 0x0c0fe40007800913 */
[----:B------:R-:W-:Y:S02]  /*09c0*/  ISETP.GE.U32.AND P0, PT, R14, R19, PT ;  /* 0x000000130e00720c */ /* 0x000fe40003f06070 */
[----:B------:R-:W-:Y:S02]  /*09d0*/  VIMNMX R15, PT, PT, R15, 0x46a00000, PT ;  /* 0x46a000000f0f7848 */ /* 0x000fe40003fe0100 */
[----:B------:R-:W-:-:S05]  /*09e0*/  SEL R14, R3, 0x63400000, !P0 ;  /* 0x63400000030e7807 */ /* 0x000fca0004000000 */
[----:B------:R-:W-:-:S04]  /*09f0*/  IMAD.IADD R3, R15, 0x1, -R14 ;  /* 0x000000010f037824 */ /* 0x000fc800078e0a0e */
[----:B------:R-:W-:-:S06]  /*0a00*/  VIADD R19, R3, 0x7fe00000 ;  /* 0x7fe0000003137836 */ /* 0x000fcc0000000000 */
[----:B------:R-:W-:-:S10]  /*0a10*/  DMUL R14, R16, R18 ;  /* 0x00000012100e7228 */ /* 0x000fd40000000000 */
[----:B------:R-:W-:-:S13]  /*0a20*/  FSETP.GTU.AND P0, PT, |R15|, 1.469367938527859385e-39, PT ;  /* 0x001000000f00780b */ /* 0x000fda0003f0c200 */
[----:B------:R-:W-:Y:S05]  /*0a30*/  @P0 BRA `(.L_x_15) ;  /* 0x0000000000940947 */ /* 0x000fea0003800000 */
[----:B------:R-:W-:Y:S01]  /*0a40*/  DFMA R4, R16, -R10, R4 ;  /* 0x8000000a1004722b */ /* 0x000fe20000000004 */
[----:B------:R-:W-:-:S09]  /*0a50*/  IMAD.MOV.U32 R18, RZ, RZ, RZ ;  /* 0x000000ffff127224 */ /* 0x000fd200078e00ff */
[C---:B------:R-:W-:Y:S02]  /*0a60*/  FSETP.NEU.AND P0, PT, R5.reuse, RZ, PT ;  /* 0x000000ff0500720b */ /* 0x040fe40003f0d000 */
[----:B------:R-:W-:-:S04]  /*0a70*/  LOP3.LUT R13, R5, 0x80000000, R13, 0x48, !PT ;  /* 0x80000000050d7812 */ /* 0x000fc800078e480d */
[----:B------:R-:W-:-:S07]  /*0a80*/  LOP3.LUT R19, R13, R19, RZ, 0xfc, !PT ;  /* 0x000000130d137212 */ /* 0x000fce00078efcff */
[----:B------:R-:W-:Y:S05]  /*0a90*/  @!P0 BRA `(.L_x_15) ;  /* 0x00000000007c8947 */ /* 0x000fea0003800000 */
[----:B------:R-:W-:Y:S01]  /*0aa0*/  IMAD.MOV R5, RZ, RZ, -R3 ;  /* 0x000000ffff057224 */ /* 0x000fe200078e0a03 */
[----:B------:R-:W-:Y:S01]  /*0ab0*/  IADD3 R3, PT, PT, -R3, -0x43300000, RZ ;  /* 0xbcd0000003037810 */ /* 0x000fe20007ffe1ff */
[----:B------:R-:W-:-:S06]  /*0ac0*/  IMAD.MOV.U32 R4, RZ, RZ, RZ ;  /* 0x000000ffff047224 */ /* 0x000fcc00078e00ff */
[----:B------:R-:W-:Y:S02]  /*0ad0*/  DFMA R4, R14, -R4, R16 ;  /* 0x800000040e04722b */ /* 0x000fe40000000010 */
[----:B------:R-:W-:-:S08]  /*0ae0*/  DMUL.RP R16, R16, R18 ;  /* 0x0000001210107228 */ /* 0x000fd00000008000 */
[----:B------:R-:W-:Y:S02]  /*0af0*/  FSETP.NEU.AND P0, PT, |R5|, R3, PT ;  /* 0x000000030500720b */ /* 0x000fe40003f0d200 */
[----:B------:R-:W-:Y:S02]  /*0b00*/  LOP3.LUT R13, R17, R13, RZ, 0x3c, !PT ;  /* 0x0000000d110d7212 */ /* 0x000fe400078e3cff */
[----:B------:R-:W-:Y:S02]  /*0b10*/  FSEL R14, R16, R14, !P0 ;  /* 0x0000000e100e7208 */ /* 0x000fe40004000000 */
[----:B------:R-:W-:Y:S01]  /*0b20*/  FSEL R15, R13, R15, !P0 ;  /* 0x0000000f0d0f7208 */ /* 0x000fe20004000000 */
[----:B------:R-:W-:Y:S06]  /*0b30*/  BRA `(.L_x_15) ;  /* 0x0000000000547947 */ /* 0x000fec0003800000 */
.L_x_14:
[----:B------:R-:W-:-:S14]  /*0b40*/  DSETP.NAN.AND P0, PT, R8, R8, PT ;  /* 0x000000080800722a */ /* 0x000fdc0003f08000 */
[----:B------:R-:W-:Y:S05]  /*0b50*/  @P0 BRA `(.L_x_16) ;  /* 0x0000000000440947 */ /* 0x000fea0003800000 */
[----:B------:R-:W-:-:S14]  /*0b60*/  DSETP.NAN.AND P0, PT, R12, R12, PT ;  /* 0x0000000c0c00722a */ /* 0x000fdc0003f08000 */
[----:B------:R-:W-:Y:S05]  /*0b70*/  @P0 BRA `(.L_x_17) ;  /* 0x0000000000300947 */ /* 0x000fea0003800000 */
[----:B------:R-:W-:Y:S01]  /*0b80*/  ISETP.NE.AND P0, PT, R22, R23, PT ;  /* 0x000000171600720c */ /* 0x000fe20003f05270 */
[----:B------:R-:W-:Y:S02]  /*0b90*/  IMAD.MOV.U32 R14, RZ, RZ, 0x0 ;  /* 0x00000000ff0e7424 */ /* 0x000fe400078e00ff */
[----:B------:R-:W-:-:S10]  /*0ba0*/  IMAD.MOV.U32 R15, RZ, RZ, -0x80000 ;  /* 0xfff80000ff0f7424 */ /* 0x000fd400078e00ff */
[----:B------:R-:W-:Y:S05]  /*0bb0*/  @!P0 BRA `(.L_x_15) ;  /* 0x0000000000348947 */ /* 0x000fea0003800000 */
[----:B------:R-:W-:Y:S02]  /*0bc0*/  ISETP.NE.AND P0, PT, R22, 0x7ff00000, PT ;  /* 0x7ff000001600780c */ /* 0x000fe40003f05270 */
[----:B------:R-:W-:Y:S02]  /*0bd0*/  LOP3.LUT R15, R9, 0x80000000, R13, 0x48, !PT ;  /* 0x80000000090f7812 */ /* 0x000fe400078e480d */
[----:B------:R-:W-:-:S13]  /*0be0*/  ISETP.EQ.OR P0, PT, R23, RZ, !P0 ;  /* 0x000000ff1700720c */ /* 0x000fda0004702670 */
[----:B------:R-:W-:Y:S01]  /*0bf0*/  @P0 LOP3.LUT R3, R15, 0x7ff00000, RZ, 0xfc, !PT ;  /* 0x7ff000000f030812 */ /* 0x000fe200078efcff */
[----:B------:R-:W-:Y:S02]  /*0c00*/  @!P0 IMAD.MOV.U32 R14, RZ, RZ, RZ ;  /* 0x000000ffff0e8224 */ /* 0x000fe400078e00ff */
[----:B------:R-:W-:Y:S02]  /*0c10*/  @P0 IMAD.MOV.U32 R14, RZ, RZ, RZ ;  /* 0x000000ffff0e0224 */ /* 0x000fe400078e00ff */
[----:B------:R-:W-:Y:S01]  /*0c20*/  @P0 IMAD.MOV.U32 R15, RZ, RZ, R3 ;  /* 0x000000ffff0f0224 */ /* 0x000fe200078e0003 */
[----:B------:R-:W-:Y:S06]  /*0c30*/  BRA `(.L_x_15) ;  /* 0x0000000000147947 */ /* 0x000fec0003800000 */
.L_x_17:
[----:B------:R-:W-:Y:S01]  /*0c40*/  LOP3.LUT R15, R13, 0x80000, RZ, 0xfc, !PT ;  /* 0x000800000d0f7812 */ /* 0x000fe200078efcff */
[----:B------:R-:W-:Y:S01]  /*0c50*/  IMAD.MOV.U32 R14, RZ, RZ, R12 ;  /* 0x000000ffff0e7224 */ /* 0x000fe200078e000c */
[----:B------:R-:W-:Y:S06]  /*0c60*/  BRA `(.L_x_15) ;  /* 0x0000000000087947 */ /* 0x000fec0003800000 */
.L_x_16:
[----:B------:R-:W-:Y:S01]  /*0c70*/  LOP3.LUT R15, R9, 0x80000, RZ, 0xfc, !PT ;  /* 0x00080000090f7812 */ /* 0x000fe200078efcff */
[----:B------:R-:W-:-:S07]  /*0c80*/  IMAD.MOV.U32 R14, RZ, RZ, R8 ;  /* 0x000000ffff0e7224 */ /* 0x000fce00078e0008 */
.L_x_15:
[----:B------:R-:W-:Y:S05]  /*0c90*/  BSYNC.RECONVERGENT B2 ;  /* 0x0000000000027941 */ /* 0x000fea0003800200 */
.L_x_13:
[----:B------:R-:W-:Y:S02]  /*0ca0*/  IMAD.MOV.U32 R4, RZ, RZ, R0 ;  /* 0x000000ffff047224 */ /* 0x000fe400078e0000 */
[----:B------:R-:W-:-:S04]  /*0cb0*/  IMAD.MOV.U32 R5, RZ, RZ, 0x0 ;  /* 0x00000000ff057424 */ /* 0x000fc800078e00ff */
[----:B------:R-:W-:Y:S05]  /*0cc0*/  RET.REL.NODEC R4 `(_Z10sqrtKernelPiPdid) ;  /* 0xfffffff004cc7950 */ /* 0x000fea0003c3ffff */
        .type           $_Z10sqrtKernelPiPdid$__internal_accurate_pow,@function
        .size           $_Z10sqrtKernelPiPdid$__internal_accurate_pow,(.L_x_21 - $_Z10sqrtKernelPiPdid$__internal_accurate_pow)
$_Z10sqrtKernelPiPdid$__internal_accurate_pow:
[----:B------:R-:W0:Y:S01]  /*0cd0*/  MUFU.RCP64H R15, 2.25 ;  /* 0x40020000000f7908 */ /* 0x000e220000001800 */
[----:B------:R-:W-:Y:S01]  /*0ce0*/  IMAD.MOV.U32 R6, RZ, RZ, 0x0 ;  /* 0x00000000ff067424 */ /* 0x000fe200078e00ff */
[----:B------:R-:W-:Y:S01]  /*0cf0*/  UMOV UR6, 0x7d2cafe2 ;  /* 0x7d2cafe200067882 */ /* 0x000fe20000000000 */
[----:B------:R-:W-:Y:S01]  /*0d00*/  IMAD.MOV.U32 R7, RZ, RZ, 0x40020000 ;  /* 0x40020000ff077424 */ /* 0x000fe200078e00ff */
[----:B------:R-:W-:Y:S01]  /*0d10*/  UMOV UR7, 0x3eb0f5ff ;  /* 0x3eb0f5ff00077882 */ /* 0x000fe20000000000 */
[----:B------:R-:W-:Y:S02]  /*0d20*/  IMAD.MOV.U32 R14, RZ, RZ, RZ ;  /* 0x000000ffff0e7224 */ /* 0x000fe400078e00ff */
[----:B------:R-:W-:Y:S02]  /*0d30*/  IMAD.MOV.U32 R8, RZ, RZ, 0x41ad3b5a ;  /* 0x41ad3b5aff087424 */ /* 0x000fe400078e00ff */
[----:B------:R-:W-:Y:S02]  /*0d40*/  IMAD.MOV.U32 R9, RZ, RZ, 0x3ed0f5d2 ;  /* 0x3ed0f5d2ff097424 */ /* 0x000fe400078e00ff */
[----:B0-----:R-:W-:-:S08]  /*0d50*/  DFMA R6, R14, -R6, 1 ;  /* 0x3ff000000e06742b */ /* 0x001fd00000000806 */
[----:B------:R-:W-:-:S08]  /*0d60*/  DFMA R6, R6, R6, R6 ;  /* 0x000000060606722b */ /* 0x000fd00000000006 */
[----:B------:R-:W-:-:S08]  /*0d70*/  DFMA R14, R14, R6, R14 ;  /* 0x000000060e0e722b */ /* 0x000fd0000000000e */
[----:B------:R-:W-:-:S08]  /*0d80*/  DMUL R6, R14, 0.25 ;  /* 0x3fd000000e067828 */ /* 0x000fd00000000000 */
[----:B------:R-:W-:-:S08]  /*0d90*/  DFMA R6, R14, 0.25, R6 ;  /* 0x3fd000000e06782b */ /* 0x000fd00000000006 */
[C---:B------:R-:W-:Y:S02]  /*0da0*/  DMUL R12, R6.reuse, R6 ;  /* 0x00000006060c7228 */ /* 0x040fe40000000000 */
[----:B------:R-:W-:-:S06]  /*0db0*/  DADD R10, -R6, 0.25 ;  /* 0x3fd00000060a7429 */ /* 0x000fcc0000000100 */
[----:B------:R-:W-:Y:S01]  /*0dc0*/  DFMA R8, R12, UR6, R8 ;  /* 0x000000060c087c2b */ /* 0x000fe20008000008 */
[----:B------:R-:W-:Y:S01]  /*0dd0*/  UMOV UR6, 0x75488a3f ;  /* 0x75488a3f00067882 */ /* 0x000fe20000000000 */
[----:B------:R-:W-:Y:S01]  /*0de0*/  UMOV UR7, 0x3ef3b20a ;  /* 0x3ef3b20a00077882 */ /* 0x000fe20000000000 */
[----:B------:R-:W-:Y:S02]  /*0df0*/  DADD R16, R10, R10 ;  /* 0x000000000a107229 */ /* 0x000fe4000000000a */
[----:B------:R-:W-:-:S03]  /*0e00*/  DMUL R10, R6, R6 ;  /* 0x00000006060a7228 */ /* 0x000fc60000000000 */
[----:B------:R-:W-:Y:S01]  /*0e10*/  DFMA R8, R12, R8, UR6 ;  /* 0x000000060c087e2b */ /* 0x000fe20008000008 */
[----:B------:R-:W-:Y:S01]  /*0e20*/  UMOV UR6, 0xe4faecd5 ;  /* 0xe4faecd500067882 */ /* 0x000fe20000000000 */
[----:B------:R-:W-:Y:S01]  /*0e30*/  UMOV UR7, 0x3f1745cd ;  /* 0x3f1745cd00077882 */ /* 0x000fe20000000000 */
[----:B------:R-:W-:-:S05]  /*0e40*/  DFMA R16, -R6, 0.25, R16 ;  /* 0x3fd000000610782b */ /* 0x000fca0000000110 */
[----:B------:R-:W-:Y:S01]  /*0e50*/  DFMA R8, R12, R8, UR6 ;  /* 0x000000060c087e2b */ /* 0x000fe20008000008 */
[----:B------:R-:W-:Y:S01]  /*0e60*/  UMOV UR6, 0x258a578b ;  /* 0x258a578b00067882 */ /* 0x000fe20000000000 */
[----:B------:R-:W-:Y:S01]  /*0e70*/  UMOV UR7, 0x3f3c71c7 ;  /* 0x3f3c71c700077882 */ /* 0x000fe20000000000 */
[----:B------:R-:W-:-:S05]  /*0e80*/  DMUL R14, R14, R16 ;  /* 0x000000100e0e7228 */ /* 0x000fca0000000000 */
[----:B------:R-:W-:Y:S01]  /*0e90*/  DFMA R8, R12, R8, UR6 ;  /* 0x000000060c087e2b */ /* 0x000fe20008000008 */
[----:B------:R-:W-:Y:S01]  /*0ea0*/  UMOV UR6, 0x9242b910 ;  /* 0x9242b91000067882 */ /* 0x000fe20000000000 */
[----:B------:R-:W-:-:S03]  /*0eb0*/  UMOV UR7, 0x3f624924 ;  /* 0x3f62492400077882 */ /* 0x000fc60000000000 */
[----:B------:R-:W-:Y:S02]  /*0ec0*/  VIADD R23, R15, 0x100000 ;  /* 0x001000000f177836 */ /* 0x000fe40000000000 */
[----:B------:R-:W-:Y:S01]  /*0ed0*/  IMAD.MOV.U32 R22, RZ, RZ, R14 ;  /* 0x000000ffff167224 */ /* 0x000fe200078e000e */
[----:B------:R-:W-:Y:S01]  /*0ee0*/  DFMA R8, R12, R8, UR6 ;  /* 0x000000060c087e2b */ /* 0x000fe20008000008 */
[----:B------:R-:W-:Y:S01]  /*0ef0*/  UMOV UR6, 0x99999dfb ;  /* 0x99999dfb00067882 */ /* 0x000fe20000000000 */
[----:B------:R-:W-:-:S06]  /*0f00*/  UMOV UR7, 0x3f899999 ;  /* 0x3f89999900077882 */ /* 0x000fcc0000000000 */
[----:B------:R-:W-:Y:S01]  /*0f10*/  DFMA R18, R12, R8, UR6 ;  /* 0x000000060c127e2b */ /* 0x000fe20008000008 */
[----:B------:R-:W-:Y:S01]  /*0f20*/  UMOV UR6, 0x55555555 ;  /* 0x5555555500067882 */ /* 0x000fe20000000000 */
[----:B------:R-:W-:-:S06]  /*0f30*/  UMOV UR7, 0x3fb55555 ;  /* 0x3fb5555500077882 */ /* 0x000fcc0000000000 */
[----:B------:R-:W-:-:S08]  /*0f40*/  DFMA R8, R12, R18, UR6 ;  /* 0x000000060c087e2b */ /* 0x000fd00008000012 */
[----:B------:R-:W-:Y:S01]  /*0f50*/  DADD R20, -R8, UR6 ;  /* 0x0000000608147e29 */ /* 0x000fe20008000100 */
[----:B------:R-:W-:Y:S01]  /*0f60*/  UMOV UR6, 0xb9e7b0 ;  /* 0x00b9e7b000067882 */ /* 0x000fe20000000000 */
[----:B------:R-:W-:-:S06]  /*0f70*/  UMOV UR7, 0x3c46a4cb ;  /* 0x3c46a4cb00077882 */ /* 0x000fcc0000000000 */
[----:B------:R-:W-:Y:S02]  /*0f80*/  DFMA R20, R12, R18, R20 ;  /* 0x000000120c14722b */ /* 0x000fe40000000014 */
[----:B------:R-:W-:-:S06]  /*0f90*/  DMUL R12, R6, R10 ;  /* 0x0000000a060c7228 */ /* 0x000fcc0000000000 */
[----:B------:R-:W-:Y:S01]  /*0fa0*/  DADD R16, R20, -UR6 ;  /* 0x8000000614107e29 */ /* 0x000fe20008000000 */
[----:B------:R-:W-:Y:S01]  /*0fb0*/  UMOV UR6, 0x0 ;  /* 0x0000000000067882 */ /* 0x000fe20000000000 */
[C---:B------:R-:W-:Y:S01]  /*0fc0*/  DFMA R18, R6.reuse, R10, -R12 ;  /* 0x0000000a0612722b */ /* 0x040fe2000000080c */
[----:B------:R-:W-:Y:S01]  /*0fd0*/  UMOV UR7, 0x40080000 ;  /* 0x4008000000077882 */ /* 0x000fe20000000000 */
[----:B------:R-:W-:-:S04]  /*0fe0*/  DFMA R20, R6, R6, -R10 ;  /* 0x000000060614722b */ /* 0x000fc8000000080a */
[----:B------:R-:W-:Y:S02]  /*0ff0*/  DADD R24, R8, R16 ;  /* 0x0000000008187229 */ /* 0x000fe40000000010 */
[----:B------:R-:W-:Y:S02]  /*1000*/  DFMA R18, R14, R10, R18 ;  /* 0x0000000a0e12722b */ /* 0x000fe40000000012 */
[----:B------:R-:W-:-:S04]  /*1010*/  DFMA R20, R6, R22, R20 ;  /* 0x000000160614722b */ /* 0x000fc80000000014 */
[----:B------:R-:W-:-:S04]  /*1020*/  DMUL R10, R24, R12 ;  /* 0x0000000c180a7228 */ /* 0x000fc80000000000 */
[----:B------:R-:W-:Y:S02]  /*1030*/  DFMA R18, R6, R20, R18 ;  /* 0x000000140612722b */ /* 0x000fe40000000012 */
[----:B------:R-:W-:Y:S02]  /*1040*/  DADD R20, R8, -R24 ;  /* 0x0000000008147229 */ /* 0x000fe40000000818 */
[----:B------:R-:W-:-:S06]  /*1050*/  DFMA R8, R24, R12, -R10 ;  /* 0x0000000c1808722b */ /* 0x000fcc000000080a */
[----:B------:R-:W-:Y:S02]  /*1060*/  DADD R20, R16, R20 ;  /* 0x0000000010147229 */ /* 0x000fe40000000014 */
[----:B------:R-:W-:-:S08]  /*1070*/  DFMA R8, R24, R18, R8 ;  /* 0x000000121808722b */ /* 0x000fd00000000008 */
[----:B------:R-:W-:-:S08]  /*1080*/  DFMA R20, R20, R12, R8 ;  /* 0x0000000c1414722b */ /* 0x000fd00000000008 */
[----:B------:R-:W-:-:S08]  /*1090*/  DADD R12, R10, R20 ;  /* 0x000000000a0c7229 */ /* 0x000fd00000000014 */
[--C-:B------:R-:W-:Y:S02]  /*10a0*/  DADD R8, R6, R12.reuse ;  /* 0x0000000006087229 */ /* 0x100fe4000000000c */
[----:B------:R-:W-:-:S06]  /*10b0*/  DADD R10, R10, -R12 ;  /* 0x000000000a0a7229 */ /* 0x000fcc000000080c */
[----:B------:R-:W-:Y:S02]  /*10c0*/  DADD R6, R6, -R8 ;  /* 0x0000000006067229 */ /* 0x000fe40000000808 */
[----:B------:R-:W-:-:S06]  /*10d0*/  DADD R10, R20, R10 ;  /* 0x00000000140a7229 */ /* 0x000fcc000000000a */
[----:B------:R-:W-:-:S08]  /*10e0*/  DADD R6, R12, R6 ;  /* 0x000000000c067229 */ /* 0x000fd00000000006 */
[----:B------:R-:W-:Y:S01]  /*10f0*/  DADD R6, R10, R6 ;  /* 0x000000000a067229 */ /* 0x000fe20000000006 */
[----:B------:R-:W-:Y:S02]  /*1100*/  IMAD.MOV.U32 R10, RZ, RZ, -0x105c611 ;  /* 0xfefa39efff0a7424 */ /* 0x000fe400078e00ff */
[----:B------:R-:W-:-:S05]  /*1110*/  IMAD.MOV.U32 R11, RZ, RZ, 0x3fe62e42 ;  /* 0x3fe62e42ff0b7424 */ /* 0x000fca00078e00ff */
[----:B------:R-:W-:Y:S01]  /*1120*/  DADD R14, R14, R6 ;  /* 0x000000000e0e7229 */ /* 0x000fe20000000006 */
[----:B------:R-:W-:Y:S02]  /*1130*/  IMAD.MOV.U32 R6, RZ, RZ, -0x105c611 ;  /* 0xfefa39efff067424 */ /* 0x000fe400078e00ff */
[----:B------:R-:W-:-:S05]  /*1140*/  IMAD.MOV.U32 R7, RZ, RZ, 0x3fe62e42 ;  /* 0x3fe62e42ff077424 */ /* 0x000fca00078e00ff */
[----:B------:R-:W-:-:S08]  /*1150*/  DADD R12, R8, R14 ;  /* 0x00000000080c7229 */ /* 0x000fd0000000000e */
[--C-:B------:R-:W-:Y:S02]  /*1160*/  DFMA R10, R10, UR6, R12.reuse ;  /* 0x000000060a0a7c2b */ /* 0x100fe4000800000c */
[----:B------:R-:W-:-:S06]  /*1170*/  DADD R8, R8, -R12 ;  /* 0x0000000008087229 */ /* 0x000fcc000000080c */
[----:B------:R-:W-:Y:S02]  /*1180*/  DFMA R16, -R6, 3, R10 ;  /* 0x400800000610782b */ /* 0x000fe4000000010a */
[----:B------:R-:W-:Y:S01]  /*1190*/  DADD R8, R14, R8 ;  /* 0x000000000e087229 */ /* 0x000fe20000000008 */
[----:B------:R-:W-:Y:S02]  /*11a0*/  IMAD.MOV.U32 R14, RZ, RZ, 0x3b39803f ;  /* 0x3b39803fff0e7424 */ /* 0x000fe400078e00ff */
[----:B------:R-:W-:-:S03]  /*11b0*/  IMAD.MOV.U32 R15, RZ, RZ, 0x3c7abc9e ;  /* 0x3c7abc9eff0f7424 */ /* 0x000fc600078e00ff */
[----:B------:R-:W-:-:S08]  /*11c0*/  DADD R16, -R12, R16 ;  /* 0x000000000c107229 */ /* 0x000fd00000000110 */
[----:B------:R-:W-:-:S08]  /*11d0*/  DADD R8, R8, -R16 ;  /* 0x0000000008087229 */ /* 0x000fd00000000810 */
[----:B------:R-:W-:Y:S01]  /*11e0*/  DFMA R14, R14, UR6, R8 ;  /* 0x000000060e0e7c2b */ /* 0x000fe20008000008 */
[----:B------:R-:W-:Y:S01]  /*11f0*/  UMOV UR6, 0x3b39803f ;  /* 0x3b39803f00067882 */ /* 0x000fe20000000000 */
[C---:B------:R-:W-:Y:S01]  /*1200*/  IMAD.SHL.U32 R9, R5.reuse, 0x2, RZ ;  /* 0x0000000205097824 */ /* 0x040fe200078e00ff */
[----:B------:R-:W-:Y:S01]  /*1210*/  LOP3.LUT R8, R5, 0xff0fffff, RZ, 0xc0, !PT ;  /* 0xff0fffff05087812 */ /* 0x000fe200078ec0ff */
[----:B------:R-:W-:-:S03]  /*1220*/  UMOV UR7, 0x3c7abc9e ;  /* 0x3c7abc9e00077882 */ /* 0x000fc60000000000 */
[----:B------:R-:W-:Y:S01]  /*1230*/  ISETP.GT.U32.AND P0, PT, R9, -0x2000001, PT ;  /* 0xfdffffff0900780c */ /* 0x000fe20003f04070 */
[----:B------:R-:W-:-:S03]  /*1240*/  DADD R12, R10, R14 ;  /* 0x000000000a0c7229 */ /* 0x000fc6000000000e */
[----:B------:R-:W-:-:S05]  /*1250*/  SEL R27, R8, R5, P0 ;  /* 0x00000005081b7207 */ /* 0x000fca0000000000 */
[----:B------:R-:W-:Y:S02]  /*1260*/  DADD R10, R10, -R12 ;  /* 0x000000000a0a7229 */ /* 0x000fe4000000080c */
[----:B------:R-:W-:-:S06]  /*1270*/  DMUL R8, R12, R26 ;  /* 0x0000001a0c087228 */ /* 0x000fcc0000000000 */
[----:B------:R-:W-:Y:S02]  /*1280*/  DADD R14, R14, R10 ;  /* 0x000000000e0e7229 */ /* 0x000fe4000000000a */
[----:B------:R-:W-:-:S08]  /*1290*/  DFMA R12, R12, R26, -R8 ;  /* 0x0000001a0c0c722b */ /* 0x000fd00000000808 */
[----:B------:R-:W-:Y:S01]  /*12a0*/  DFMA R14, R14, R26, R12 ;  /* 0x0000001a0e0e722b */ /* 0x000fe2000000000c */
[----:B------:R-:W-:Y:S02]  /*12b0*/  IMAD.MOV.U32 R12, RZ, RZ, 0x652b82fe ;  /* 0x652b82feff0c7424 */ /* 0x000fe400078e00ff */
[----:B------:R-:W-:-:S05]  /*12c0*/  IMAD.MOV.U32 R13, RZ, RZ, 0x3ff71547 ;  /* 0x3ff71547ff0d7424 */ /* 0x000fca00078e00ff */
[----:B------:R-:W-:-:S08]  /*12d0*/  DADD R10, R8, R14 ;  /* 0x00000000080a7229 */ /* 0x000fd0000000000e */
[----:B------:R-:W-:Y:S02]  /*12e0*/  DFMA R12, R10, R12, 6.75539944105574400000e+15 ;  /* 0x433800000a0c742b */ /* 0x000fe4000000000c */
[----:B------:R-:W-:Y:S01]  /*12f0*/  FSETP.GEU.AND P0, PT, |R11|, 4.1917929649353027344, PT ;  /* 0x4086232b0b00780b */ /* 0x000fe20003f0e200 */
[----:B------:R-:W-:-:S05]  /*1300*/  DADD R8, R8, -R10 ;  /* 0x0000000008087229 */ /* 0x000fca000000080a */
[----:B------:R-:W-:-:S03]  /*1310*/  DADD R16, R12, -6.75539944105574400000e+15 ;  /* 0xc33800000c107429 */ /* 0x000fc60000000000 */
[----:B------:R-:W-:-:S05]  /*1320*/  DADD R14, R14, R8 ;  /* 0x000000000e0e7229 */ /* 0x000fca0000000008 */
[----:B------:R-:W-:-:S08]  /*1330*/  DFMA R6, R16, -R6, R10 ;  /* 0x800000061006722b */ /* 0x000fd0000000000a */
[----:B------:R-:W-:Y:S01]  /*1340*/  DFMA R6, R16, -UR6, R6 ;  /* 0x8000000610067c2b */ /* 0x000fe20008000006 */
[----:B------:R-:W-:Y:S01]  /*1350*/  UMOV UR6, 0x69ce2bdf ;  /* 0x69ce2bdf00067882 */ /* 0x000fe20000000000 */
[----:B------:R-:W-:Y:S01]  /*1360*/  IMAD.MOV.U32 R16, RZ, RZ, -0x35dec16 ;  /* 0xfca213eaff107424 */ /* 0x000fe200078e00ff */
[----:B------:R-:W-:Y:S01]  /*1370*/  UMOV UR7, 0x3e5ade15 ;  /* 0x3e5ade1500077882 */ /* 0x000fe20000000000 */
[----:B------:R-:W-:-:S06]  /*1380*/  IMAD.MOV.U32 R17, RZ, RZ, 0x3e928af3 ;  /* 0x3e928af3ff117424 */ /* 0x000fcc00078e00ff */
[----:B------:R-:W-:Y:S01]  /*1390*/  DFMA R16, R6, UR6, R16 ;  /* 0x0000000606107c2b */ /* 0x000fe20008000010 */
[----:B------:R-:W-:Y:S01]  /*13a0*/  UMOV UR6, 0x62401315 ;  /* 0x6240131500067882 */ /* 0x000fe20000000000 */
[----:B------:R-:W-:-:S06]  /*13b0*/  UMOV UR7, 0x3ec71dee ;  /* 0x3ec71dee00077882 */ /* 0x000fcc0000000000 */
[----:B------:R-:W-:Y:S01]  /*13c0*/  DFMA R16, R6, R16, UR6 ;  /* 0x0000000606107e2b */ /* 0x000fe20008000010 */
        /* <DEDUP_REMOVED lines=20> */
[----:B------:R-:W-:-:S08]  /*1510*/  DFMA R16, R6, R16, UR6 ;  /* 0x0000000606107e2b */ /* 0x000fd00008000010 */
[----:B------:R-:W-:-:S08]  /*1520*/  DFMA R16, R6, R16, 1 ;  /* 0x3ff000000610742b */ /* 0x000fd00000000010 */
[----:B------:R-:W-:-:S10]  /*1530*/  DFMA R6, R6, R16, 1 ;  /* 0x3ff000000606742b */ /* 0x000fd40000000010 */
[----:B------:R-:W-:Y:S02]  /*1540*/  IMAD R9, R12, 0x100000, R7 ;  /* 0x001000000c097824 */ /* 0x000fe400078e0207 */
[----:B------:R-:W-:Y:S01]  /*1550*/  IMAD.MOV.U32 R8, RZ, RZ, R6 ;  /* 0x000000ffff087224 */ /* 0x000fe200078e0006 */
[----:B------:R-:W-:Y:S06]  /*1560*/  @!P0 BRA `(.L_x_18) ;  /* 0x0000000000308947 */ /* 0x000fec0003800000 */
[----:B------:R-:W-:Y:S01]  /*1570*/  FSETP.GEU.AND P1, PT, |R11|, 4.2275390625, PT ;  /* 0x408748000b00780b */ /* 0x000fe20003f2e200 */
[C---:B------:R-:W-:Y:S02]  /*1580*/  DADD R8, R10.reuse, +INF ;  /* 0x7ff000000a087429 */ /* 0x040fe40000000000 */
[----:B------:R-:W-:-:S08]  /*1590*/  DSETP.GEU.AND P0, PT, R10, RZ, PT ;  /* 0x000000ff0a00722a */ /* 0x000fd00003f0e000 */
[----:B------:R-:W-:Y:S02]  /*15a0*/  FSEL R8, R8, RZ, P0 ;  /* 0x000000ff08087208 */ /* 0x000fe40000000000 */
[----:B------:R-:W-:Y:S02]  /*15b0*/  @!P1 LEA.HI R5, R12, R12, RZ, 0x1 ;  /* 0x0000000c0c059211 */ /* 0x000fe400078f08ff */
[----:B------:R-:W-:Y:S02]  /*15c0*/  FSEL R9, R9, RZ, P0 ;  /* 0x000000ff09097208 */ /* 0x000fe40000000000 */
[----:B------:R-:W-:-:S05]  /*15d0*/  @!P1 SHF.R.S32.HI R5, RZ, 0x1, R5 ;  /* 0x00000001ff059819 */ /* 0x000fca0000011405 */
[----:B------:R-:W-:Y:S02]  /*15e0*/  @!P1 IMAD.IADD R10, R12, 0x1, -R5 ;  /* 0x000000010c0a9824 */ /* 0x000fe400078e0a05 */
[----:B------:R-:W-:-:S03]  /*15f0*/  @!P1 IMAD R7, R5, 0x100000, R7 ;  /* 0x0010000005079824 */ /* 0x000fc600078e0207 */
[----:B------:R-:W-:Y:S01]  /*1600*/  @!P1 LEA R11, R10, 0x3ff00000, 0x14 ;  /* 0x3ff000000a0b9811 */ /* 0x000fe200078ea0ff */
[----:B------:R-:W-:-:S06]  /*1610*/  @!P1 IMAD.MOV.U32 R10, RZ, RZ, RZ ;  /* 0x000000ffff0a9224 */ /* 0x000fcc00078e00ff */
[----:B------:R-:W-:-:S11]  /*1620*/  @!P1 DMUL R8, R6, R10 ;  /* 0x0000000a06089228 */ /* 0x000fd60000000000 */
.L_x_18:
[----:B------:R-:W-:Y:S01]  /*1630*/  DFMA R14, R14, R8, R8 ;  /* 0x000000080e0e722b */ /* 0x000fe20000000008 */
[----:B------:R-:W-:Y:S01]  /*1640*/  IMAD.MOV.U32 R6, RZ, RZ, R0 ;  /* 0x000000ffff067224 */ /* 0x000fe200078e0000 */
[----:B------:R-:W-:Y:S01]  /*1650*/  DSETP.NEU.AND P0, PT, |R8|, +INF , PT ;  /* 0x7ff000000800742a */ /* 0x000fe20003f0d200 */
[----:B------:R-:W-:-:S07]  /*1660*/  IMAD.MOV.U32 R7, RZ, RZ, 0x0 ;  /* 0x00000000ff077424 */ /* 0x000fce00078e00ff */
[----:B------:R-:W-:Y:S02]  /*1670*/  FSEL R5, R8, R14, !P0 ;  /* 0x0000000e08057208 */ /* 0x000fe40004000000 */
[----:B------:R-:W-:Y:S01]  /*1680*/  FSEL R8, R9, R15, !P0 ;  /* 0x0000000f09087208 */ /* 0x000fe20004000000 */
[----:B------:R-:W-:Y:S06]  /*1690*/  RET.REL.NODEC R6 `(_Z10sqrtKernelPiPdid) ;  /* 0xffffffe806587950 */ /* 0x000fec0003c3ffff */
.L_x_19:
[----:B------:R-:W-:-:S00]  /*16a0*/  BRA `(.L_x_19) ;  /* 0xfffffffc00fc7947 */ /* 0x000fc0000383ffff */
[----:B------:R-:W-:-:S00]  /*16b0*/  NOP ;  /* 0x0000000000007918 */ /* 0x000fc00000000000 */
        /* <DEDUP_REMOVED lines=12> */
.L_x_21:


//--------------------- .nv.shared.reserved.0     --------------------------
	.section	.nv.shared.reserved.0,"aw",@nobits
	.weak		__nv_reservedSMEM_offset_0_alias
	.size		__nv_reservedSMEM_offset_0_alias, 0, 64
	.other		__nv_reservedSMEM_offset_0_alias,@"STO_CUDA_RESERVED_SHARED STV_DEFAULT"
__nv_reservedSMEM_offset_0_alias:
	.zero		0
	.zero		64


//--------------------- .nv.constant0._Z10sqrtKernelPiPdid --------------------------
	.section	.nv.constant0._Z10sqrtKernelPiPdid,"a",@progbits
	.sectionflags	@""
	.align	4
.nv.constant0._Z10sqrtKernelPiPdid:
	.zero		928


//--------------------- SYMBOLS --------------------------

	.type		.nv.reservedSmem.offset0,@object
	.size		.nv.reservedSmem.offset0,0x4
